//
// Generated by NVIDIA NVVM Compiler
//
// Compiler Build ID: CL-36424714
// Cuda compilation tools, release 13.0, V13.0.88
// Based on NVVM 20.0.0
//

.version 9.0
.target sm_100
.address_size 64

	// .globl	_Z5vadd4v

.visible .entry _Z5vadd4v()
{


	ret;

}


// ===== COMPILED SASS (sm_100) =====

	.target	sm_100

	.elftype	@"ET_EXEC"


//--------------------- .note.nv.tkinfo           --------------------------
	.section	.note.nv.tkinfo,"",@"SHT_NOTE"
	.sectionflags	@"SHF_NOTE_NV_TKINFO"
	.tkinfo
        /*0018*/ 	.word	0x00000002
        /*0030*/ 	.string	""
        /*0030*/ 	.string	"ptxas"
        /*0030*/ 	.string	"Cuda compilation tools, release 13.0, V13.0.88"
        /*0030*/ 	.string	"Build cuda_13.0.r13.0/compiler.36424714_0"
        /*0030*/ 	.string	"-arch sm_100 -m 64 "



//--------------------- .note.nv.cuinfo           --------------------------
	.section	.note.nv.cuinfo,"",@"SHT_NOTE"
	.sectionflags	@"SHF_NOTE_NV_CUINFO"
        /*0018*/ 	.short	0x0002
        /*001a*/ 	.short	0x0064
        /*001c*/ 	.short	0x0082
	.zero		2


//--------------------- .nv.info                  --------------------------
	.section	.nv.info,"",@"SHT_CUDA_INFO"
	.align	4


	//----- nvinfo : EIATTR_REGCOUNT
	.align		4
        /*0000*/ 	.byte	0x04, 0x2f
        /*0002*/ 	.short	(.L_1 - .L_0)
	.align		4
.L_0:
        /*0004*/ 	.word	index@(_Z5vadd4v)
        /*0008*/ 	.word	0x00000004


	//----- nvinfo : EIATTR_FRAME_SIZE
	.align		4
.L_1:
        /*000c*/ 	.byte	0x04, 0x11
        /*000e*/ 	.short	(.L_3 - .L_2)
	.align		4
.L_2:
        /*0010*/ 	.word	index@(_Z5vadd4v)
        /*0014*/ 	.word	0x00000000


	//----- nvinfo : EIATTR_MIN_STACK_SIZE
	.align		4
.L_3:
        /*0018*/ 	.byte	0x04, 0x12
        /*001a*/ 	.short	(.L_5 - .L_4)
	.align		4
.L_4:
        /*001c*/ 	.word	index@(_Z5vadd4v)
        /*0020*/ 	.word	0x00000000
.L_5:


//--------------------- .nv.compat                --------------------------
	.section	.nv.compat,"",@"SHT_CUDA_COMPAT_INFO"
	.align	4
        /*0000*/ 	.byte	0x02, 0x09, 0x00, 0x00, 0x02, 0x02, 0x01, 0x00, 0x02, 0x05, 0x05, 0x00, 0x03, 0x07, 0x01, 0x01
        /*0010*/ 	.byte	0x02, 0x03, 0x00, 0x00, 0x02, 0x06, 0x01, 0x00, 0x04, 0x0b, 0x08, 0x00, 0x09, 0x00, 0x00, 0x00
        /*0020*/ 	.byte	0x00, 0x00, 0x00, 0x00


//--------------------- .nv.info._Z5vadd4v        --------------------------
	.section	.nv.info._Z5vadd4v,"",@"SHT_CUDA_INFO"
	.sectionflags	@""
	.align	4


	//----- nvinfo : EIATTR_CUDA_API_VERSION
	.align		4
        /*0000*/ 	.byte	0x04, 0x37
        /*0002*/ 	.short	(.L_7 - .L_6)
.L_6:
        /*0004*/ 	.word	0x00000082


	//----- nvinfo : EIATTR_SPARSE_MMA_MASK
	.align		4
.L_7:
        /*0008*/ 	.byte	0x03, 0x50
        /*000a*/ 	.short	0x0000


	//----- nvinfo : EIATTR_MAXREG_COUNT
	.align		4
        /*000c*/ 	.byte	0x03, 0x1b
        /*000e*/ 	.short	0x00ff


	//----- nvinfo : EIATTR_MERCURY_ISA_VERSION
	.align		4
        /*0010*/ 	.byte	0x03, 0x5f
        /*0012*/ 	.short	0x0101


	//----- nvinfo : EIATTR_VRC_CTA_INIT_COUNT
	.align		4
        /*0014*/ 	.byte	0x02, 0x4a
	.zero		1
	.zero		1


	//----- nvinfo : EIATTR_EXIT_INSTR_OFFSETS
	.align		4
        /*0018*/ 	.byte	0x04, 0x1c
        /*001a*/ 	.short	(.L_9 - .L_8)


	//   ....[0]....
.L_8:
        /*001c*/ 	.word	0x00000010


	//----- nvinfo : EIATTR_SW_WAR
	.align		4
.L_9:
        /*0020*/ 	.byte	0x04, 0x36
        /*0022*/ 	.short	(.L_11 - .L_10)
.L_10:
        /*0024*/ 	.word	0x00000008
.L_11:


//--------------------- .nv.callgraph             --------------------------
	.section	.nv.callgraph,"",@"SHT_CUDA_CALLGRAPH"
	.align	4
	.sectionentsize	8
	.align		4
        /*0000*/ 	.word	0x00000000
	.align		4
        /*0004*/ 	.word	0xffffffff
	.align		4
        /*0008*/ 	.word	0x00000000
	.align		4
        /*000c*/ 	.word	0xfffffffe
	.align		4
        /*0010*/ 	.word	0x00000000
	.align		4
        /*0014*/ 	.word	0xfffffffd
	.align		4
        /*0018*/ 	.word	0x00000000
	.align		4
        /*001c*/ 	.word	0xfffffffc


//--------------------- .text._Z5vadd4v           --------------------------
	.section	.text._Z5vadd4v,"ax",@progbits
	.align	128
        .global         _Z5vadd4v
        .type           _Z5vadd4v,@function
        .size           _Z5vadd4v,(.L_x_1 - _Z5vadd4v)
        .other          _Z5vadd4v,@"STO_CUDA_ENTRY STV_DEFAULT"
_Z5vadd4v:
.text._Z5vadd4v:
[----:B------:R-:W-:Y:S01]  /*0000*/  LDC R1, c[0x0][0x37c] ;  /* 0x0000df00ff017b82 */ /* 0x000fe20000000800 */
[----:B------:R-:W-:Y:S05]  /*0010*/  EXIT ;  /* 0x000000000000794d */ /* 0x000fea0003800000 */
.L_x_0:
[----:B------:R-:W-:-:S00]  /*0020*/  BRA `(.L_x_0) ;  /* 0xfffffffc00fc7947 */ /* 0x000fc0000383ffff */
[----:B------:R-:W-:-:S00]  /*0030*/  NOP ;  /* 0x0000000000007918 */ /* 0x000fc00000000000 */
        /* <DEDUP_REMOVED lines=12> */
.L_x_1:


//--------------------- .nv.shared.reserved.0     --------------------------
	.section	.nv.shared.reserved.0,"aw",@nobits
	.weak		__nv_reservedSMEM_offset_0_alias
	.size		__nv_reservedSMEM_offset_0_alias, 0, 64
	.other		__nv_reservedSMEM_offset_0_alias,@"STO_CUDA_RESERVED_SHARED STV_DEFAULT"
__nv_reservedSMEM_offset_0_alias:
	.zero		0
	.zero		64


//--------------------- .nv.constant0._Z5vadd4v   --------------------------
	.section	.nv.constant0._Z5vadd4v,"a",@progbits
	.sectionflags	@""
	.align	4
.nv.constant0._Z5vadd4v:
	.zero		896


//--------------------- SYMBOLS --------------------------

	.type		.nv.reservedSmem.offset0,@object
	.size		.nv.reservedSmem.offset0,0x4
